	.headerflags	@"EF_CUDA_TEXMODE_UNIFIED EF_CUDA_64BIT_ADDRESS EF_CUDA_ACCELERATORS EF_CUDA_SM90 EF_CUDA_VIRTUAL_SM(EF_CUDA_SM90)"
	.elftype	@"ET_EXEC"


//--------------------- .nv.info                  --------------------------
	.section	.nv.info,"",@"SHT_CUDA_INFO"
	.align	4


	//----- nvinfo : EIATTR_REGCOUNT
	.align		4
        /*0000*/ 	.byte	0x04, 0x2f
        /*0002*/ 	.short	(.L_3 - .L_2)
	.align		4
.L_2:
        /*0004*/ 	.word	index@(triton_poi_fused__native_batch_norm_legit_no_training_silu_32)
        /*0008*/ 	.word	0x00000026


	//----- nvinfo : EIATTR_MIN_STACK_SIZE
	.align		4
.L_3:
        /*000c*/ 	.byte	0x04, 0x12
        /*000e*/ 	.short	(.L_5 - .L_4)
	.align		4
.L_4:
        /*0010*/ 	.word	index@(triton_poi_fused__native_batch_norm_legit_no_training_silu_32)
        /*0014*/ 	.word	0x00000000


	//----- nvinfo : EIATTR_FRAME_SIZE
	.align		4
.L_5:
        /*0018*/ 	.byte	0x04, 0x11
        /*001a*/ 	.short	(.L_7 - .L_6)
	.align		4
.L_6:
        /*001c*/ 	.word	index@(triton_poi_fused__native_batch_norm_legit_no_training_silu_32)
        /*0020*/ 	.word	0x00000000


	//----- nvinfo : EIATTR_MIN_STACK_SIZE
	.align		4
.L_7:
        /*0024*/ 	.byte	0x04, 0x12
        /*0026*/ 	.short	(.L_9 - .L_8)
	.align		4
.L_8:
        /*0028*/ 	.word	index@(triton_poi_fused__native_batch_norm_legit_no_training_silu_32)
        /*002c*/ 	.word	0x00000000
.L_9:


//--------------------- .nv.info.triton_poi_fused__native_batch_norm_legit_no_training_silu_32 --------------------------
	.section	.nv.info.triton_poi_fused__native_batch_norm_legit_no_training_silu_32,"",@"SHT_CUDA_INFO"
	.sectionflags	@""
	.align	4


	//----- nvinfo : EIATTR_CUDA_API_VERSION
	.align		4
        /*0000*/ 	.byte	0x04, 0x37
        /*0002*/ 	.short	(.L_11 - .L_10)
.L_10:
        /*0004*/ 	.word	0x0000007c


	//----- nvinfo : EIATTR_KPARAM_INFO
	.align		4
.L_11:
        /*0008*/ 	.byte	0x04, 0x17
        /*000a*/ 	.short	(.L_13 - .L_12)
.L_12:
        /*000c*/ 	.word	0x00000000
        /*0010*/ 	.short	0x0007
        /*0012*/ 	.short	0x0034
        /*0014*/ 	.byte	0x00, 0xf0, 0x11, 0x00


	//----- nvinfo : EIATTR_KPARAM_INFO
	.align		4
.L_13:
        /*0018*/ 	.byte	0x04, 0x17
        /*001a*/ 	.short	(.L_15 - .L_14)
.L_14:
        /*001c*/ 	.word	0x00000000
        /*0020*/ 	.short	0x0006
        /*0022*/ 	.short	0x0030
        /*0024*/ 	.byte	0x00, 0xf0, 0x11, 0x00


	//----- nvinfo : EIATTR_KPARAM_INFO
	.align		4
.L_15:
        /*0028*/ 	.byte	0x04, 0x17
        /*002a*/ 	.short	(.L_17 - .L_16)
.L_16:
        /*002c*/ 	.word	0x00000000
        /*0030*/ 	.short	0x0005
        /*0032*/ 	.short	0x0028
        /*0034*/ 	.byte	0x00, 0xf4, 0x21, 0x00


	//----- nvinfo : EIATTR_KPARAM_INFO
	.align		4
.L_17:
        /*0038*/ 	.byte	0x04, 0x17
        /*003a*/ 	.short	(.L_19 - .L_18)
.L_18:
        /*003c*/ 	.word	0x00000000
        /*0040*/ 	.short	0x0004
        /*0042*/ 	.short	0x0020
        /*0044*/ 	.byte	0x00, 0xf4, 0x21, 0x00


	//----- nvinfo : EIATTR_KPARAM_INFO
	.align		4
.L_19:
        /*0048*/ 	.byte	0x04, 0x17
        /*004a*/ 	.short	(.L_21 - .L_20)
.L_20:
        /*004c*/ 	.word	0x00000000
        /*0050*/ 	.short	0x0003
        /*0052*/ 	.short	0x0018
        /*0054*/ 	.byte	0x00, 0xf4, 0x21, 0x00


	//----- nvinfo : EIATTR_KPARAM_INFO
	.align		4
.L_21:
        /*0058*/ 	.byte	0x04, 0x17
        /*005a*/ 	.short	(.L_23 - .L_22)
.L_22:
        /*005c*/ 	.word	0x00000000
        /*0060*/ 	.short	0x0002
        /*0062*/ 	.short	0x0010
        /*0064*/ 	.byte	0x00, 0xf4, 0x21, 0x00


	//----- nvinfo : EIATTR_KPARAM_INFO
	.align		4
.L_23:
        /*0068*/ 	.byte	0x04, 0x17
        /*006a*/ 	.short	(.L_25 - .L_24)
.L_24:
        /*006c*/ 	.word	0x00000000
        /*0070*/ 	.short	0x0001
        /*0072*/ 	.short	0x0008
        /*0074*/ 	.byte	0x00, 0xf4, 0x21, 0x00


	//----- nvinfo : EIATTR_KPARAM_INFO
	.align		4
.L_25:
        /*0078*/ 	.byte	0x04, 0x17
        /*007a*/ 	.short	(.L_27 - .L_26)
.L_26:
        /*007c*/ 	.word	0x00000000
        /*0080*/ 	.short	0x0000
        /*0082*/ 	.short	0x0000
        /*0084*/ 	.byte	0x00, 0xf4, 0x21, 0x00


	//----- nvinfo : EIATTR_SPARSE_MMA_MASK
	.align		4
.L_27:
        /*0088*/ 	.byte	0x03, 0x50
        /*008a*/ 	.short	0x0000


	//----- nvinfo : EIATTR_MAXREG_COUNT
	.align		4
        /*008c*/ 	.byte	0x03, 0x1b
        /*008e*/ 	.short	0x00ff


	//----- nvinfo : EIATTR_EXIT_INSTR_OFFSETS
	.align		4
        /*0090*/ 	.byte	0x04, 0x1c
        /*0092*/ 	.short	(.L_29 - .L_28)


	//   ....[0]....
.L_28:
        /*0094*/ 	.word	0x00001b20


	//   ....[1]....
        /*0098*/ 	.word	0x00001b70


	//----- nvinfo : EIATTR_REQNTID
	.align		4
.L_29:
        /*009c*/ 	.byte	0x04, 0x10
        /*009e*/ 	.short	(.L_31 - .L_30)
.L_30:
        /*00a0*/ 	.word	0x00000100
        /*00a4*/ 	.word	0x00000001
        /*00a8*/ 	.word	0x00000001


	//----- nvinfo : EIATTR_CBANK_PARAM_SIZE
	.align		4
.L_31:
        /*00ac*/ 	.byte	0x03, 0x19
        /*00ae*/ 	.short	0x0038


	//----- nvinfo : EIATTR_PARAM_CBANK
	.align		4
        /*00b0*/ 	.byte	0x04, 0x0a
        /*00b2*/ 	.short	(.L_33 - .L_32)
	.align		4
.L_32:
        /*00b4*/ 	.word	index@(.nv.constant0.triton_poi_fused__native_batch_norm_legit_no_training_silu_32)
        /*00b8*/ 	.short	0x0210
        /*00ba*/ 	.short	0x0038


	//----- nvinfo : EIATTR_SW_WAR
	.align		4
.L_33:
        /*00bc*/ 	.byte	0x04, 0x36
        /*00be*/ 	.short	(.L_35 - .L_34)
.L_34:
        /*00c0*/ 	.word	0x00000008
.L_35:


//--------------------- .nv.callgraph             --------------------------
	.section	.nv.callgraph,"",@"SHT_CUDA_CALLGRAPH"
	.align	4
	.sectionentsize	8
	.align		4
        /*0000*/ 	.word	0x00000000
	.align		4
        /*0004*/ 	.word	0xffffffff
	.align		4
        /*0008*/ 	.word	0x00000000
	.align		4
        /*000c*/ 	.word	0xfffffffe
	.align		4
        /*0010*/ 	.word	0x00000000
	.align		4
        /*0014*/ 	.word	0xfffffffd
	.align		4
        /*0018*/ 	.word	0x00000000
	.align		4
        /*001c*/ 	.word	0xfffffffc


//--------------------- .nv.constant4             --------------------------
	.section	.nv.constant4,"a",@progbits
	.align	8
	.align		8
.nv.constant4:
        /*0000*/ 	.dword	_$_str
	.align		8
        /*0008*/ 	.dword	_$_str_$_2


//--------------------- .text.triton_poi_fused__native_batch_norm_legit_no_training_silu_32 --------------------------
	.section	.text.triton_poi_fused__native_batch_norm_legit_no_training_silu_32,"ax",@progbits
	.sectionflags	@"SHF_BARRIERS=1"
	.align	128
        .global         triton_poi_fused__native_batch_norm_legit_no_training_silu_32
        .type           triton_poi_fused__native_batch_norm_legit_no_training_silu_32,@function
        .size           triton_poi_fused__native_batch_norm_legit_no_training_silu_32,(.L_x_1 - triton_poi_fused__native_batch_norm_legit_no_training_silu_32)
        .other          triton_poi_fused__native_batch_norm_legit_no_training_silu_32,@"STO_CUDA_ENTRY STV_DEFAULT"
triton_poi_fused__native_batch_norm_legit_no_training_silu_32:
.text.triton_poi_fused__native_batch_norm_legit_no_training_silu_32:
[----:B------:R-:W0:Y:S01]  /*0000*/  LDC R1, c[0x0][0x28] ;  /* 0x00000a00ff017b82 */ /* 0x000e220000000800 */
[----:B------:R-:W1:Y:S07]  /*0010*/  S2R R0, SR_TID.X ;  /* 0x0000000000007919 */ /* 0x000e6e0000002100 */
[----:B------:R-:W2:Y:S01]  /*0020*/  LDC.64 R8, c[0x0][0x210] ;  /* 0x00008400ff087b82 */ /* 0x000ea20000000a00 */
[----:B------:R-:W-:Y:S02]  /*0030*/  CS2R R16, SRZ ;  /* 0x0000000000107805 */ /* 0x000fe4000001ff00 */
[----:B------:R-:W-:Y:S01]  /*0040*/  CS2R R18, SRZ ;  /* 0x0000000000127805 */ /* 0x000fe2000001ff00 */
[----:B------:R-:W3:Y:S01]  /*0050*/  S2R R21, SR_CTAID.Y ;  /* 0x0000000000157919 */ /* 0x000ee20000002600 */
[----:B------:R-:W-:Y:S01]  /*0060*/  ULDC.64 UR6, c[0x0][0x208] ;  /* 0x0000820000067ab9 */ /* 0x000fe20000000a00 */
[----:B------:R-:W4:Y:S01]  /*0070*/  S2R R3, SR_CTAID.X ;  /* 0x0000000000037919 */ /* 0x000f220000002500 */
[----:B------:R-:W-:-:S02]  /*0080*/  CS2R R6, SRZ ;  /* 0x0000000000067805 */ /* 0x000fc4000001ff00 */
[----:B------:R-:W-:Y:S01]  /*0090*/  CS2R R14, SRZ ;  /* 0x00000000000e7805 */ /* 0x000fe2000001ff00 */
[----:B------:R-:W5:Y:S01]  /*00a0*/  S2UR UR5, SR_CgaCtaId ;  /* 0x00000000000579c3 */ /* 0x000f620000008800 */
[----:B------:R-:W-:-:S07]  /*00b0*/  UMOV UR4, 0x400 ;  /* 0x0000040000047882 */ /* 0x000fce0000000000 */
[----:B------:R-:W5:Y:S01]  /*00c0*/  LDC.64 R32, c[0x0][0x220] ;  /* 0x00008800ff207b82 */ /* 0x000f620000000a00 */
[----:B-1----:R-:W-:Y:S02]  /*00d0*/  SHF.L.U32 R24, R0, 0x2, RZ ;  /* 0x0000000200187819 */ /* 0x002fe400000006ff */
[----:B------:R-:W-:Y:S02]  /*00e0*/  SHF.R.U32.HI R4, RZ, 0x6, R0 ;  /* 0x00000006ff047819 */ /* 0x000fe40000011600 */
[----:B------:R-:W-:Y:S02]  /*00f0*/  LOP3.LUT R2, R24, 0xfc, RZ, 0xc0, !PT ;  /* 0x000000fc18027812 */ /* 0x000fe400078ec0ff */
[----:B---3--:R-:W-:Y:S02]  /*0100*/  SHF.L.U32 R21, R21, 0x4, RZ ;  /* 0x0000000415157819 */ /* 0x008fe400000006ff */
[----:B------:R-:W-:Y:S02]  /*0110*/  SGXT.U32 R4, R4, 0x2 ;  /* 0x000000020404781a */ /* 0x000fe40000000000 */
[----:B----4-:R-:W-:-:S02]  /*0120*/  PRMT R2, R2, 0x6540, R3 ;  /* 0x0000654002027816 */ /* 0x010fc40000000003 */
[----:B------:R-:W-:Y:S02]  /*0130*/  LOP3.LUT R23, R21, R4, RZ, 0xfc, !PT ;  /* 0x0000000415177212 */ /* 0x000fe400078efcff */
[----:B------:R-:W-:Y:S02]  /*0140*/  ISETP.GE.AND P0, PT, R2, 0x100, PT ;  /* 0x000001000200780c */ /* 0x000fe40003f06270 */
[C---:B------:R-:W-:Y:S02]  /*0150*/  LEA R11, R23.reuse, R2, 0x8 ;  /* 0x00000002170b7211 */ /* 0x040fe400078e40ff */
[C---:B------:R-:W-:Y:S02]  /*0160*/  ISETP.LT.AND P1, PT, R23.reuse, 0x100, !P0 ;  /* 0x000001001700780c */ /* 0x040fe40004721270 */
[----:B------:R-:W-:Y:S01]  /*0170*/  LOP3.LUT R5, R23, 0x4, RZ, 0xfc, !PT ;  /* 0x0000000417057812 */ /* 0x000fe200078efcff */
[----:B--2---:R-:W-:-:S03]  /*0180*/  IMAD.WIDE R10, R11, 0x4, R8 ;  /* 0x000000040b0a7825 */ /* 0x004fc600078e0208 */
[----:B------:R-:W-:-:S07]  /*0190*/  ISETP.LT.AND P2, PT, R5, 0x100, !P0 ;  /* 0x000001000500780c */ /* 0x000fce0004741270 */
[----:B------:R1:W2:Y:S01]  /*01a0*/  @P1 LDG.E.128 R16, desc[UR6][R10.64] ;  /* 0x000000060a101981 */ /* 0x0002a2000c1e1d00 */
[----:B------:R-:W-:Y:S02]  /*01b0*/  LEA R27, R5, R2, 0x8 ;  /* 0x00000002051b7211 */ /* 0x000fe400078e40ff */
[----:B------:R-:W-:Y:S02]  /*01c0*/  CS2R R4, SRZ ;  /* 0x0000000000047805 */ /* 0x000fe4000001ff00 */
[----:B------:R-:W-:Y:S01]  /*01d0*/  LOP3.LUT R13, R23, 0x8, RZ, 0xfc, !PT ;  /* 0x00000008170d7812 */ /* 0x000fe200078efcff */
[----:B------:R-:W-:-:S03]  /*01e0*/  IMAD.WIDE R26, R27, 0x4, R8 ;  /* 0x000000041b1a7825 */ /* 0x000fc600078e0208 */
[C---:B------:R-:W-:Y:S02]  /*01f0*/  ISETP.LT.AND P1, PT, R13.reuse, 0x100, !P0 ;  /* 0x000001000d00780c */ /* 0x040fe40004721270 */
[----:B------:R-:W3:Y:S01]  /*0200*/  @P2 LDG.E.128 R4, desc[UR6][R26.64] ;  /* 0x000000061a042981 */ /* 0x000ee2000c1e1d00 */
[----:B------:R-:W-:Y:S02]  /*0210*/  LEA R25, R13, R2, 0x8 ;  /* 0x000000020d197211 */ /* 0x000fe400078e40ff */
[----:B------:R-:W-:Y:S02]  /*0220*/  CS2R R12, SRZ ;  /* 0x00000000000c7805 */ /* 0x000fe4000001ff00 */
[----:B-1----:R-:W-:Y:S01]  /*0230*/  LOP3.LUT R11, R23, 0xc, RZ, 0xfc, !PT ;  /* 0x0000000c170b7812 */ /* 0x002fe200078efcff */
[----:B------:R-:W-:-:S03]  /*0240*/  IMAD.WIDE R22, R25, 0x4, R8 ;  /* 0x0000000419167825 */ /* 0x000fc600078e0208 */
[C---:B------:R-:W-:Y:S02]  /*0250*/  ISETP.LT.AND P0, PT, R11.reuse, 0x100, !P0 ;  /* 0x000001000b00780c */ /* 0x040fe40004701270 */
[----:B------:R-:W-:Y:S01]  /*0260*/  LEA R29, R11, R2, 0x8 ;  /* 0x000000020b1d7211 */ /* 0x000fe200078e40ff */
[----:B------:R1:W4:Y:S01]  /*0270*/  @P1 LDG.E.128 R12, desc[UR6][R22.64] ;  /* 0x00000006160c1981 */ /* 0x000322000c1e1d00 */
[----:B------:R-:W-:-:S03]  /*0280*/  CS2R R10, SRZ ;  /* 0x00000000000a7805 */ /* 0x000fc6000001ff00 */
[----:B------:R-:W-:Y:S01]  /*0290*/  IMAD.WIDE R28, R29, 0x4, R8 ;  /* 0x000000041d1c7825 */ /* 0x000fe200078e0208 */
[----:B------:R-:W-:-:S06]  /*02a0*/  CS2R R8, SRZ ;  /* 0x0000000000087805 */ /* 0x000fcc000001ff00 */
[----:B------:R1:W3:Y:S01]  /*02b0*/  @P0 LDG.E.128 R8, desc[UR6][R28.64] ;  /* 0x000000061c080981 */ /* 0x0002e2000c1e1d00 */
[----:B------:R-:W-:Y:S01]  /*02c0*/  SHF.R.U32.HI R2, RZ, 0x8, R24 ;  /* 0x00000008ff027819 */ /* 0x000fe20000011618 */
[----:B-----5:R-:W-:Y:S01]  /*02d0*/  UPRMT UR4, UR5, 0x654, UR4 ;  /* 0x0000065405047896 */ /* 0x020fe20008000004 */
[----:B-1----:R-:W-:Y:S02]  /*02e0*/  LOP3.LUT R22, R0, 0xff, RZ, 0xc0, !PT ;  /* 0x000000ff00167812 */ /* 0x002fe400078ec0ff */
[----:B------:R-:W-:Y:S02]  /*02f0*/  SGXT.U32 R23, R2, 0x2 ;  /* 0x000000020217781a */ /* 0x000fe40000000000 */
[----:B------:R-:W-:Y:S02]  /*0300*/  LOP3.LUT R2, R24, 0x3fc, RZ, 0xc0, !PT ;  /* 0x000003fc18027812 */ /* 0x000fe400078ec0ff */
[----:B------:R-:W-:Y:S02]  /*0310*/  LOP3.LUT R26, R23, 0x3fc, R24, 0xf8, !PT ;  /* 0x000003fc171a7812 */ /* 0x000fe400078ef818 */
[----:B------:R-:W-:-:S02]  /*0320*/  LEA R23, R23, UR4, 0x2 ;  /* 0x0000000417177c11 */ /* 0x000fc4000f8e10ff */
[----:B------:R-:W-:Y:S02]  /*0330*/  LEA R26, R26, UR4, 0x2 ;  /* 0x000000041a1a7c11 */ /* 0x000fe4000f8e10ff */
[----:B------:R-:W-:Y:S02]  /*0340*/  LEA R20, R2, R23, 0x2 ;  /* 0x0000001702147211 */ /* 0x000fe400078e10ff */
[----:B0-----:R-:W-:Y:S01]  /*0350*/  LEA R29, R22, UR4, 0x2 ;  /* 0x00000004161d7c11 */ /* 0x001fe2000f8e10ff */
[----:B--2---:R-:W-:Y:S04]  /*0360*/  STS [R26], R16 ;  /* 0x000000101a007388 */ /* 0x004fe80000000800 */
[----:B------:R-:W-:Y:S04]  /*0370*/  STS [R20+0x4], R17 ;  /* 0x0000041114007388 */ /* 0x000fe80000000800 */
[----:B------:R-:W-:Y:S04]  /*0380*/  STS [R20+0x8], R18 ;  /* 0x0000081214007388 */ /* 0x000fe80000000800 */
[----:B------:R0:W-:Y:S01]  /*0390*/  STS [R20+0xc], R19 ;  /* 0x00000c1314007388 */ /* 0x0001e20000000800 */
[----:B------:R-:W-:Y:S01]  /*03a0*/  BAR.SYNC.DEFER_BLOCKING 0x0 ;  /* 0x0000000000007b1d */ /* 0x000fe20000010000 */
[----:B0-----:R-:W-:-:S04]  /*03b0*/  PRMT R19, R0, 0x6540, R3 ;  /* 0x0000654000137816 */ /* 0x001fc80000000003 */
[C---:B------:R-:W-:Y:S01]  /*03c0*/  ISETP.GE.AND P0, PT, R19.reuse, 0x100, PT ;  /* 0x000001001300780c */ /* 0x040fe20003f06270 */
[----:B------:R-:W-:Y:S01]  /*03d0*/  IMAD.WIDE R32, R19, 0x4, R32 ;  /* 0x0000000413207825 */ /* 0x000fe200078e0220 */
[----:B------:R-:W-:Y:S04]  /*03e0*/  LDS R27, [R29] ;  /* 0x000000001d1b7984 */ /* 0x000fe80000000800 */
[----:B------:R-:W-:Y:S04]  /*03f0*/  LDS R22, [R29+0x404] ;  /* 0x000404001d167984 */ /* 0x000fe80000000800 */
[----:B------:R-:W-:Y:S04]  /*0400*/  LDS R23, [R29+0x808] ;  /* 0x000808001d177984 */ /* 0x000fe80000000800 */
[----:B------:R-:W-:Y:S01]  /*0410*/  LDS R25, [R29+0xc0c] ;  /* 0x000c0c001d197984 */ /* 0x000fe20000000800 */
[----:B------:R-:W-:Y:S06]  /*0420*/  BAR.SYNC.DEFER_BLOCKING 0x0 ;  /* 0x0000000000007b1d */ /* 0x000fec0000010000 */
[----:B---3--:R-:W-:Y:S04]  /*0430*/  STS [R26], R4 ;  /* 0x000000041a007388 */ /* 0x008fe80000000800 */
[----:B------:R-:W-:Y:S04]  /*0440*/  STS [R20+0x4], R5 ;  /* 0x0000040514007388 */ /* 0x000fe80000000800 */
[----:B------:R-:W-:Y:S04]  /*0450*/  STS [R20+0x8], R6 ;  /* 0x0000080614007388 */ /* 0x000fe80000000800 */
[----:B------:R-:W-:Y:S01]  /*0460*/  STS [R20+0xc], R7 ;  /* 0x00000c0714007388 */ /* 0x000fe20000000800 */
[----:B------:R-:W-:Y:S06]  /*0470*/  BAR.SYNC.DEFER_BLOCKING 0x0 ;  /* 0x0000000000007b1d */ /* 0x000fec0000010000 */
[----:B------:R-:W-:Y:S04]  /*0480*/  LDS R16, [R29] ;  /* 0x000000001d107984 */ /* 0x000fe80000000800 */
[----:B------:R-:W-:Y:S04]  /*0490*/  LDS R17, [R29+0x404] ;  /* 0x000404001d117984 */ /* 0x000fe80000000800 */
[----:B------:R-:W-:Y:S04]  /*04a0*/  LDS R18, [R29+0x808] ;  /* 0x000808001d127984 */ /* 0x000fe80000000800 */
[----:B------:R-:W-:Y:S01]  /*04b0*/  LDS R7, [R29+0xc0c] ;  /* 0x000c0c001d077984 */ /* 0x000fe20000000800 */
[----:B------:R-:W-:Y:S06]  /*04c0*/  BAR.SYNC.DEFER_BLOCKING 0x0 ;  /* 0x0000000000007b1d */ /* 0x000fec0000010000 */
[----:B----4-:R-:W-:Y:S04]  /*04d0*/  STS [R26], R12 ;  /* 0x0000000c1a007388 */ /* 0x010fe80000000800 */
[----:B------:R0:W-:Y:S04]  /*04e0*/  STS [R20+0x4], R13 ;  /* 0x0000040d14007388 */ /* 0x0001e80000000800 */
[----:B------:R1:W-:Y:S04]  /*04f0*/  STS [R20+0x8], R14 ;  /* 0x0000080e14007388 */ /* 0x0003e80000000800 */
[----:B------:R-:W-:Y:S01]  /*0500*/  STS [R20+0xc], R15 ;  /* 0x00000c0f14007388 */ /* 0x000fe20000000800 */
[----:B0-----:R-:W0:Y:S08]  /*0510*/  LDC.64 R12, c[0x0][0x218] ;  /* 0x00008600ff0c7b82 */ /* 0x001e300000000a00 */
[----:B------:R-:W-:Y:S01]  /*0520*/  BAR.SYNC.DEFER_BLOCKING 0x0 ;  /* 0x0000000000007b1d */ /* 0x000fe20000010000 */
[----:B-1----:R-:W-:-:S05]  /*0530*/  HFMA2.MMA R14, -RZ, RZ, 0, 0 ;  /* 0x00000000ff0e7435 */ /* 0x002fca00000001ff */
[----:B------:R-:W-:Y:S04]  /*0540*/  LDS R5, [R29] ;  /* 0x000000001d057984 */ /* 0x000fe80000000800 */
[----:B------:R-:W1:Y:S04]  /*0550*/  LDS R6, [R29+0x404] ;  /* 0x000404001d067984 */ /* 0x000e680000000800 */
[----:B------:R-:W2:Y:S04]  /*0560*/  LDS R30, [R29+0x808] ;  /* 0x000808001d1e7984 */ /* 0x000ea80000000800 */
[----:B------:R-:W-:Y:S01]  /*0570*/  LDS R31, [R29+0xc0c] ;  /* 0x000c0c001d1f7984 */ /* 0x000fe20000000800 */
[----:B------:R-:W-:Y:S06]  /*0580*/  BAR.SYNC.DEFER_BLOCKING 0x0 ;  /* 0x0000000000007b1d */ /* 0x000fec0000010000 */
[----:B------:R-:W-:Y:S04]  /*0590*/  STS [R26], R8 ;  /* 0x000000081a007388 */ /* 0x000fe80000000800 */
[----:B------:R3:W-:Y:S04]  /*05a0*/  STS [R20+0x4], R9 ;  /* 0x0000040914007388 */ /* 0x0007e80000000800 */
[----:B------:R-:W-:Y:S04]  /*05b0*/  STS [R20+0x8], R10 ;  /* 0x0000080a14007388 */ /* 0x000fe80000000800 */
[----:B------:R4:W-:Y:S01]  /*05c0*/  STS [R20+0xc], R11 ;  /* 0x00000c0b14007388 */ /* 0x0009e20000000800 */
[C---:B0-----:R-:W-:Y:S01]  /*05d0*/  IMAD.WIDE R34, R19.reuse, 0x4, R12 ;  /* 0x0000000413227825 */ /* 0x041fe200078e020c */
[----:B---3--:R-:W0:Y:S08]  /*05e0*/  LDC.64 R8, c[0x0][0x230] ;  /* 0x00008c00ff087b82 */ /* 0x008e300000000a00 */
[----:B------:R-:W-:Y:S08]  /*05f0*/  BAR.SYNC.DEFER_BLOCKING 0x0 ;  /* 0x0000000000007b1d */ /* 0x000ff00000010000 */
[----:B------:R-:W3:Y:S01]  /*0600*/  LDC.64 R12, c[0x0][0x228] ;  /* 0x00008a00ff0c7b82 */ /* 0x000ee20000000a00 */
[----:B------:R-:W5:Y:S01]  /*0610*/  @!P0 LDG.E.EL R14, desc[UR6][R32.64] ;  /* 0x00000006200e8981 */ /* 0x000f62000c2e1900 */
[----:B------:R-:W-:Y:S01]  /*0620*/  MOV R4, RZ ;  /* 0x000000ff00047202 */ /* 0x000fe20000000f00 */
[----:B------:R-:W-:Y:S01]  /*0630*/  HFMA2.MMA R26, -RZ, RZ, 0, 0 ;  /* 0x00000000ff1a7435 */ /* 0x000fe200000001ff */
[C---:B0-----:R-:W-:Y:S01]  /*0640*/  IMAD.WIDE R8, R19.reuse, 0x4, R8 ;  /* 0x0000000413087825 */ /* 0x041fe200078e0208 */
[----:B------:R-:W-:Y:S04]  /*0650*/  LDS R15, [R29+0xc0c] ;  /* 0x000c0c001d0f7984 */ /* 0x000fe80000000800 */
[----:B------:R-:W1:Y:S01]  /*0660*/  @!P0 LDG.E.EL R4, desc[UR6][R34.64] ;  /* 0x0000000622048981 */ /* 0x000e62000c2e1900 */
[----:B---3--:R-:W-:Y:S01]  /*0670*/  IMAD.WIDE R12, R19, 0x4, R12 ;  /* 0x00000004130c7825 */ /* 0x008fe200078e020c */
[----:B------:R-:W-:-:S04]  /*0680*/  MOV R19, RZ ;  /* 0x000000ff00137202 */ /* 0x000fc80000000f00 */
[----:B------:R0:W3:Y:S04]  /*0690*/  @!P0 LDG.E.EL R26, desc[UR6][R12.64] ;  /* 0x000000060c1a8981 */ /* 0x0000e8000c2e1900 */
[----:B------:R1:W3:Y:S01]  /*06a0*/  @!P0 LDG.E.EL R19, desc[UR6][R8.64] ;  /* 0x0000000608138981 */ /* 0x0002e2000c2e1900 */
[----:B----4-:R-:W-:Y:S01]  /*06b0*/  HFMA2.MMA R20, -RZ, RZ, 1.625, 0 ;  /* 0x3e800000ff147435 */ /* 0x010fe200000001ff */
[----:B------:R-:W-:Y:S02]  /*06c0*/  LOP3.LUT R24, R21, 0xc, R24, 0xf8, !PT ;  /* 0x0000000c15187812 */ /* 0x000fe400078ef818 */
[----:B------:R-:W-:Y:S01]  /*06d0*/  SHF.R.U32.HI R0, RZ, 0x2, R0 ;  /* 0x00000002ff007819 */ /* 0x000fe20000011600 */
[----:B0-----:R-:W-:Y:S03]  /*06e0*/  LDS R13, [R29] ;  /* 0x000000001d0d7984 */ /* 0x001fe60000000800 */
[----:B------:R-:W-:Y:S01]  /*06f0*/  SGXT.U32 R0, R0, 0x6 ;  /* 0x000000060000781a */ /* 0x000fe20000000000 */
[----:B------:R-:W0:Y:S01]  /*0700*/  LDS R12, [R29+0x808] ;  /* 0x000808001d0c7984 */ /* 0x000e220000000800 */
[----:B-----5:R-:W-:-:S04]  /*0710*/  FADD R14, R14, 0.0010000000474974513054 ;  /* 0x3a83126f0e0e7421 */ /* 0x020fc80000000000 */
[----:B------:R4:W5:Y:S01]  /*0720*/  MUFU.SQRT R32, R14 ;  /* 0x0000000e00207308 */ /* 0x0009620000002000 */
[--C-:B-1----:R-:W-:Y:S01]  /*0730*/  FADD R9, R6, -R4.reuse ;  /* 0x8000000406097221 */ /* 0x102fe20000000000 */
[--C-:B------:R-:W-:Y:S01]  /*0740*/  FADD R8, R5, -R4.reuse ;  /* 0x8000000405087221 */ /* 0x100fe20000000000 */
[--C-:B------:R-:W-:Y:S01]  /*0750*/  FADD R6, R18, -R4.reuse ;  /* 0x8000000412067221 */ /* 0x100fe20000000000 */
[--C-:B------:R-:W-:Y:S01]  /*0760*/  FADD R5, R17, -R4.reuse ;  /* 0x8000000411057221 */ /* 0x100fe20000000000 */
[--C-:B------:R-:W-:Y:S01]  /*0770*/  FADD R18, R25, -R4.reuse ;  /* 0x8000000419127221 */ /* 0x100fe20000000000 */
[----:B----4-:R1:W4:Y:S01]  /*0780*/  LDS R14, [R29+0x404] ;  /* 0x000404001d0e7984 */ /* 0x0103220000000800 */
[--C-:B--2---:R-:W-:Y:S01]  /*0790*/  FADD R10, R30, -R4.reuse ;  /* 0x800000041e0a7221 */ /* 0x104fe20000000000 */
[--C-:B------:R-:W-:Y:S01]  /*07a0*/  FADD R7, R7, -R4.reuse ;  /* 0x8000000407077221 */ /* 0x100fe20000000000 */
[--C-:B------:R-:W-:Y:S01]  /*07b0*/  FADD R16, R16, -R4.reuse ;  /* 0x8000000410107221 */ /* 0x100fe20000000000 */
[--C-:B------:R-:W-:Y:S01]  /*07c0*/  FADD R27, R27, -R4.reuse ;  /* 0x800000041b1b7221 */ /* 0x100fe20000000000 */
[--C-:B0-----:R-:W-:Y:S01]  /*07d0*/  FADD R25, R12, -R4.reuse ;  /* 0x800000040c197221 */ /* 0x101fe20000000000 */
[----:B------:R-:W-:Y:S01]  /*07e0*/  BAR.SYNC.DEFER_BLOCKING 0x0 ;  /* 0x0000000000007b1d */ /* 0x000fe20000010000 */
[C---:B-----5:R-:W-:Y:S01]  /*07f0*/  FSETP.GT.AND P0, PT, R32.reuse, 8.50705917302346158658e+37, PT ;  /* 0x7e8000002000780b */ /* 0x060fe20003f04000 */
[----:B-1----:R-:W-:Y:S01]  /*0800*/  FADD R29, R13, -R4 ;  /* 0x800000040d1d7221 */ /* 0x002fe20000000000 */
[----:B------:R-:W-:-:S02]  /*0810*/  FSETP.GEU.AND P1, PT, R32, 1.175494350822287508e-38, PT ;  /* 0x008000002000780b */ /* 0x000fc40003f2e000 */
[----:B------:R-:W-:-:S09]  /*0820*/  FSEL R11, R20, 1, P0 ;  /* 0x3f800000140b7808 */ /* 0x000fd20000000000 */
[----:B------:R-:W-:Y:S02]  /*0830*/  @P0 FMUL R32, R32, 0.25 ;  /* 0x3e80000020200820 */ /* 0x000fe40000400000 */
[----:B------:R-:W-:Y:S02]  /*0840*/  @!P1 FMUL R11, R11, 16777216 ;  /* 0x4b8000000b0b9820 */ /* 0x000fe40000400000 */
[----:B------:R-:W-:-:S04]  /*0850*/  @!P1 FMUL R32, R32, 16777216 ;  /* 0x4b80000020209820 */ /* 0x000fc80000400000 */
[----:B------:R-:W0:Y:S01]  /*0860*/  MUFU.RCP R28, R32 ;  /* 0x00000020001c7308 */ /* 0x000e220000001000 */
[--C-:B----4-:R-:W-:Y:S01]  /*0870*/  FADD R17, R14, -R4.reuse ;  /* 0x800000040e117221 */ /* 0x110fe20000000000 */
[----:B0-----:R-:W-:Y:S01]  /*0880*/  FMUL R28, R28, R11 ;  /* 0x0000000b1c1c7220 */ /* 0x001fe20000400000 */
[--C-:B------:R-:W-:Y:S01]  /*0890*/  FADD R11, R31, -R4.reuse ;  /* 0x800000041f0b7221 */ /* 0x100fe20000000000 */
[--C-:B------:R-:W-:Y:S02]  /*08a0*/  FADD R31, R22, -R4.reuse ;  /* 0x80000004161f7221 */ /* 0x100fe40000000000 */
[-C--:B------:R-:W-:Y:S01]  /*08b0*/  FMUL R5, R5, R28.reuse ;  /* 0x0000001c05057220 */ /* 0x080fe20000400000 */
[-C--:B------:R-:W-:Y:S01]  /*08c0*/  FMUL R6, R6, R28.reuse ;  /* 0x0000001c06067220 */ /* 0x080fe20000400000 */
[-C--:B------:R-:W-:Y:S01]  /*08d0*/  FMUL R22, R31, R28.reuse ;  /* 0x0000001c1f167220 */ /* 0x080fe20000400000 */
[--C-:B------:R-:W-:Y:S01]  /*08e0*/  FADD R31, R23, -R4.reuse ;  /* 0x80000004171f7221 */ /* 0x100fe20000000000 */
[----:B------:R-:W-:Y:S01]  /*08f0*/  FADD R23, R15, -R4 ;  /* 0x800000040f177221 */ /* 0x000fe20000000000 */
[----:B------:R-:W-:Y:S01]  /*0900*/  FMUL R15, R18, R28 ;  /* 0x0000001c120f7220 */ /* 0x000fe20000400000 */
[----:B---3--:R-:W-:Y:S01]  /*0910*/  FFMA R13, R22, R26, R19 ;  /* 0x0000001a160d7223 */ /* 0x008fe20000000013 */
[-C--:B------:R-:W-:Y:S01]  /*0920*/  FMUL R14, R31, R28.reuse ;  /* 0x0000001c1f0e7220 */ /* 0x080fe20000400000 */
[-C--:B------:R-:W-:Y:S01]  /*0930*/  FMUL R7, R7, R28.reuse ;  /* 0x0000001c07077220 */ /* 0x080fe20000400000 */
[----:B------:R-:W-:Y:S01]  /*0940*/  FMUL R8, R8, R28 ;  /* 0x0000001c08087220 */ /* 0x000fe20000400000 */
[----:B------:R-:W-:Y:S01]  /*0950*/  FADD R4, RZ, -R13 ;  /* 0x8000000dff047221 */ /* 0x000fe20000000000 */
[--C-:B------:R-:W-:Y:S01]  /*0960*/  FFMA R14, R14, R26, R19.reuse ;  /* 0x0000001a0e0e7223 */ /* 0x100fe20000000013 */
[-C--:B------:R-:W-:Y:S01]  /*0970*/  FMUL R9, R9, R28.reuse ;  /* 0x0000001c09097220 */ /* 0x080fe20000400000 */
[-C--:B------:R-:W-:Y:S01]  /*0980*/  FMUL R10, R10, R28.reuse ;  /* 0x0000001c0a0a7220 */ /* 0x080fe20000400000 */
[----:B------:R-:W-:Y:S01]  /*0990*/  FMUL R22, R4, 1.4426950216293334961 ;  /* 0x3fb8aa3b04167820 */ /* 0x000fe20000400000 */
[-C--:B------:R-:W-:Y:S01]  /*09a0*/  FMUL R4, R16, R28.reuse ;  /* 0x0000001c10047220 */ /* 0x080fe20000400000 */
[-C--:B------:R-:W-:Y:S01]  /*09b0*/  FMUL R11, R11, R28.reuse ;  /* 0x0000001c0b0b7220 */ /* 0x080fe20000400000 */
[-C--:B------:R-:W-:Y:S01]  /*09c0*/  FMUL R12, R27, R28.reuse ;  /* 0x0000001c1b0c7220 */ /* 0x080fe20000400000 */
[-C--:B------:R-:W-:Y:S01]  /*09d0*/  FMUL R16, R29, R28.reuse ;  /* 0x0000001c1d107220 */ /* 0x080fe20000400000 */
[----:B------:R-:W-:Y:S01]  /*09e0*/  FSETP.GEU.AND P0, PT, R22, -126, PT ;  /* 0xc2fc00001600780b */ /* 0x000fe20003f0e000 */
[-C--:B------:R-:W-:Y:S01]  /*09f0*/  FMUL R17, R17, R28.reuse ;  /* 0x0000001c11117220 */ /* 0x080fe20000400000 */
[-C--:B------:R-:W-:Y:S01]  /*0a00*/  FMUL R18, R25, R28.reuse ;  /* 0x0000001c19127220 */ /* 0x080fe20000400000 */
[----:B------:R-:W-:Y:S01]  /*0a10*/  FMUL R28, R23, R28 ;  /* 0x0000001c171c7220 */ /* 0x000fe20000400000 */
[----:B------:R-:W-:Y:S01]  /*0a20*/  FADD R23, RZ, -R14 ;  /* 0x8000000eff177221 */ /* 0x000fe20000000000 */
[-CC-:B------:R-:W-:Y:S01]  /*0a30*/  FFMA R15, R15, R26.reuse, R19.reuse ;  /* 0x0000001a0f0f7223 */ /* 0x180fe20000000013 */
[-CC-:B------:R-:W-:Y:S01]  /*0a40*/  FFMA R12, R12, R26.reuse, R19.reuse ;  /* 0x0000001a0c0c7223 */ /* 0x180fe20000000013 */
[-C--:B------:R-:W-:Y:S01]  /*0a50*/  FFMA R4, R4, R26.reuse, R19 ;  /* 0x0000001a04047223 */ /* 0x080fe20000000013 */
[----:B------:R-:W-:Y:S01]  /*0a60*/  FMUL R23, R23, 1.4426950216293334961 ;  /* 0x3fb8aa3b17177820 */ /* 0x000fe20000400000 */
[----:B------:R-:W-:Y:S01]  /*0a70*/  FADD R25, RZ, -R15 ;  /* 0x8000000fff197221 */ /* 0x000fe20000000000 */
[-CC-:B------:R-:W-:Y:S01]  /*0a80*/  FFMA R5, R5, R26.reuse, R19.reuse ;  /* 0x0000001a05057223 */ /* 0x180fe20000000013 */
[-CC-:B------:R-:W-:Y:S01]  /*0a90*/  FFMA R6, R6, R26.reuse, R19.reuse ;  /* 0x0000001a06067223 */ /* 0x180fe20000000013 */
[-CC-:B------:R-:W-:Y:S01]  /*0aa0*/  FFMA R7, R7, R26.reuse, R19.reuse ;  /* 0x0000001a07077223 */ /* 0x180fe20000000013 */
[----:B------:R-:W-:Y:S01]  /*0ab0*/  @!P0 FMUL R22, R22, 0.5 ;  /* 0x3f00000016168820 */ /* 0x000fe20000400000 */
[----:B------:R-:W-:Y:S01]  /*0ac0*/  FSETP.GEU.AND P1, PT, R23, -126, PT ;  /* 0xc2fc00001700780b */ /* 0x000fe20003f2e000 */
[-CC-:B------:R-:W-:Y:S01]  /*0ad0*/  FFMA R8, R8, R26.reuse, R19.reuse ;  /* 0x0000001a08087223 */ /* 0x180fe20000000013 */
[-CC-:B------:R-:W-:Y:S01]  /*0ae0*/  FFMA R9, R9, R26.reuse, R19.reuse ;  /* 0x0000001a09097223 */ /* 0x180fe20000000013 */
[-CC-:B------:R-:W-:Y:S01]  /*0af0*/  FFMA R10, R10, R26.reuse, R19.reuse ;  /* 0x0000001a0a0a7223 */ /* 0x180fe20000000013 */
[-CC-:B------:R-:W-:Y:S01]  /*0b00*/  FFMA R11, R11, R26.reuse, R19.reuse ;  /* 0x0000001a0b0b7223 */ /* 0x180fe20000000013 */
[----:B------:R-:W0:Y:S01]  /*0b10*/  MUFU.EX2 R22, R22 ;  /* 0x0000001600167308 */ /* 0x000e220000000800 */
[-CC-:B------:R-:W-:Y:S01]  /*0b20*/  FFMA R16, R16, R26.reuse, R19.reuse ;  /* 0x0000001a10107223 */ /* 0x180fe20000000013 */
[-CC-:B------:R-:W-:Y:S01]  /*0b30*/  FFMA R17, R17, R26.reuse, R19.reuse ;  /* 0x0000001a11117223 */ /* 0x180fe20000000013 */
[-CC-:B------:R-:W-:Y:S01]  /*0b40*/  FFMA R18, R18, R26.reuse, R19.reuse ;  /* 0x0000001a12127223 */ /* 0x180fe20000000013 */
[----:B------:R-:W-:Y:S01]  /*0b50*/  FFMA R19, R28, R26, R19 ;  /* 0x0000001a1c137223 */ /* 0x000fe20000000013 */
[----:B------:R-:W-:Y:S01]  /*0b60*/  FMUL R25, R25, 1.4426950216293334961 ;  /* 0x3fb8aa3b19197820 */ /* 0x000fe20000400000 */
[----:B------:R-:W-:-:S02]  /*0b70*/  FADD R27, RZ, -R4 ;  /* 0x80000004ff1b7221 */ /* 0x000fc40000000000 */
[----:B------:R-:W-:Y:S02]  /*0b80*/  @!P1 FMUL R23, R23, 0.5 ;  /* 0x3f00000017179820 */ /* 0x000fe40000400000 */
[----:B------:R-:W-:Y:S01]  /*0b90*/  FSETP.GEU.AND P3, PT, R25, -126, PT ;  /* 0xc2fc00001900780b */ /* 0x000fe20003f6e000 */
[----:B------:R-:W-:Y:S01]  /*0ba0*/  FMUL R27, R27, 1.4426950216293334961 ;  /* 0x3fb8aa3b1b1b7820 */ /* 0x000fe20000400000 */
[----:B------:R-:W1:Y:S01]  /*0bb0*/  MUFU.EX2 R28, R23 ;  /* 0x00000017001c7308 */ /* 0x000e620000000800 */
[----:B0-----:R-:W-:-:S04]  /*0bc0*/  @!P0 FMUL R22, R22, R22 ;  /* 0x0000001616168220 */ /* 0x001fc80000400000 */
[----:B------:R-:W-:-:S06]  /*0bd0*/  FADD R22, R22, 1 ;  /* 0x3f80000016167421 */ /* 0x000fcc0000000000 */
[----:B------:R-:W-:Y:S01]  /*0be0*/  @!P3 FMUL R25, R25, 0.5 ;  /* 0x3f0000001919b820 */ /* 0x000fe20000400000 */
[----:B------:R-:W-:Y:S01]  /*0bf0*/  FSETP.GT.AND P0, PT, R22, 8.50705917302346158658e+37, PT ;  /* 0x7e8000001600780b */ /* 0x000fe20003f04000 */
[----:B-1----:R-:W-:-:S03]  /*0c00*/  @!P1 FMUL R28, R28, R28 ;  /* 0x0000001c1c1c9220 */ /* 0x002fc60000400000 */
[----:B------:R-:W-:Y:S01]  /*0c10*/  FSEL R21, R20, 1, P0 ;  /* 0x3f80000014157808 */ /* 0x000fe20000000000 */
[----:B------:R-:W-:Y:S02]  /*0c20*/  FADD R29, R28, 1 ;  /* 0x3f8000001c1d7421 */ /* 0x000fe40000000000 */
[----:B------:R-:W0:Y:S03]  /*0c30*/  MUFU.EX2 R28, R25 ;  /* 0x00000019001c7308 */ /* 0x000e260000000800 */
[----:B------:R-:W-:-:S03]  /*0c40*/  FSETP.GT.AND P1, PT, R29, 8.50705917302346158658e+37, PT ;  /* 0x7e8000001d00780b */ /* 0x000fc60003f24000 */
[----:B------:R-:W-:Y:S01]  /*0c50*/  @P0 FMUL R22, R22, 0.25 ;  /* 0x3e80000016160820 */ /* 0x000fe20000400000 */
[----:B------:R-:W-:-:S03]  /*0c60*/  FSETP.GEU.AND P0, PT, R27, -126, PT ;  /* 0xc2fc00001b00780b */ /* 0x000fc60003f0e000 */
[----:B------:R1:W2:Y:S01]  /*0c70*/  MUFU.RCP R26, R22 ;  /* 0x00000016001a7308 */ /* 0x0002a20000001000 */
[----:B0-----:R-:W-:-:S05]  /*0c80*/  @!P3 FMUL R28, R28, R28 ;  /* 0x0000001c1c1cb220 */ /* 0x001fca0000400000 */
[----:B------:R-:W-:Y:S01]  /*0c90*/  @P1 FMUL R29, R29, 0.25 ;  /* 0x3e8000001d1d1820 */ /* 0x000fe20000400000 */
[----:B-1----:R-:W-:-:S03]  /*0ca0*/  FADD R22, RZ, -R5 ;  /* 0x80000005ff167221 */ /* 0x002fc60000000000 */
[----:B------:R-:W-:Y:S01]  /*0cb0*/  @!P0 FMUL R27, R27, 0.5 ;  /* 0x3f0000001b1b8820 */ /* 0x000fe20000400000 */
[----:B------:R-:W-:Y:S01]  /*0cc0*/  FADD R28, R28, 1 ;  /* 0x3f8000001c1c7421 */ /* 0x000fe20000000000 */
[----:B------:R-:W-:Y:S01]  /*0cd0*/  FMUL R22, R22, 1.4426950216293334961 ;  /* 0x3fb8aa3b16167820 */ /* 0x000fe20000400000 */
[----:B------:R-:W0:Y:S01]  /*0ce0*/  MUFU.RCP R29, R29 ;  /* 0x0000001d001d7308 */ /* 0x000e220000001000 */
[----:B--2---:R-:W-:Y:S02]  /*0cf0*/  FMUL R26, R26, R21 ;  /* 0x000000151a1a7220 */ /* 0x004fe40000400000 */
[----:B------:R-:W-:Y:S02]  /*0d00*/  FSETP.GT.AND P3, PT, R28, 8.50705917302346158658e+37, PT ;  /* 0x7e8000001c00780b */ /* 0x000fe40003f64000 */
[----:B------:R-:W-:Y:S01]  /*0d10*/  FSETP.GEU.AND P2, PT, R22, -126, PT ;  /* 0xc2fc00001600780b */ /* 0x000fe20003f4e000 */
[----:B------:R-:W-:Y:S01]  /*0d20*/  FMUL R13, R13, R26 ;  /* 0x0000001a0d0d7220 */ /* 0x000fe20000400000 */
[----:B------:R-:W-:Y:S01]  /*0d30*/  FSEL R26, R20, 1, P1 ;  /* 0x3f800000141a7808 */ /* 0x000fe20000800000 */
[----:B------:R0:W1:Y:S08]  /*0d40*/  MUFU.EX2 R23, R27 ;  /* 0x0000001b00177308 */ /* 0x0000700000000800 */
[----:B------:R-:W-:-:S02]  /*0d50*/  @P3 FMUL R28, R28, 0.25 ;  /* 0x3e8000001c1c3820 */ /* 0x000fc40000400000 */
[----:B------:R-:W-:Y:S01]  /*0d60*/  @!P2 FMUL R22, R22, 0.5 ;  /* 0x3f0000001616a820 */ /* 0x000fe20000400000 */
[----:B0-----:R-:W-:Y:S01]  /*0d70*/  FMUL R27, R29, R26 ;  /* 0x0000001a1d1b7220 */ /* 0x001fe20000400000 */
[----:B------:R-:W-:Y:S02]  /*0d80*/  FADD R26, RZ, -R7 ;  /* 0x80000007ff1a7221 */ /* 0x000fe40000000000 */
[----:B------:R-:W0:Y:S01]  /*0d90*/  MUFU.EX2 R21, R22 ;  /* 0x0000001600157308 */ /* 0x000e220000000800 */
[----:B------:R-:W-:Y:S01]  /*0da0*/  FMUL R14, R14, R27 ;  /* 0x0000001b0e0e7220 */ /* 0x000fe20000400000 */
[----:B-1----:R-:W-:Y:S01]  /*0db0*/  @!P0 FMUL R23, R23, R23 ;  /* 0x0000001717178220 */ /* 0x002fe20000400000 */
[----:B------:R-:W-:-:S03]  /*0dc0*/  FMUL R26, R26, 1.4426950216293334961 ;  /* 0x3fb8aa3b1a1a7820 */ /* 0x000fc60000400000 */
[----:B------:R-:W-:Y:S01]  /*0dd0*/  FADD R25, R23, 1 ;  /* 0x3f80000017197421 */ /* 0x000fe20000000000 */
[----:B------:R-:W-:Y:S01]  /*0de0*/  FSEL R23, R20, 1, P3 ;  /* 0x3f80000014177808 */ /* 0x000fe20001800000 */
[----:B------:R-:W1:Y:S03]  /*0df0*/  MUFU.RCP R28, R28 ;  /* 0x0000001c001c7308 */ /* 0x000e660000001000 */
[----:B------:R-:W-:Y:S01]  /*0e00*/  FSETP.GT.AND P1, PT, R25, 8.50705917302346158658e+37, PT ;  /* 0x7e8000001900780b */ /* 0x000fe20003f24000 */
[----:B0-----:R-:W-:-:S04]  /*0e10*/  @!P2 FMUL R21, R21, R21 ;  /* 0x000000151515a220 */ /* 0x001fc80000400000 */
[----:B------:R-:W-:Y:S01]  /*0e20*/  FADD R27, R21, 1 ;  /* 0x3f800000151b7421 */ /* 0x000fe20000000000 */
[----:B------:R-:W-:Y:S01]  /*0e30*/  FADD R21, RZ, -R6 ;  /* 0x80000006ff157221 */ /* 0x000fe20000000000 */
[----:B-1----:R-:W-:-:S03]  /*0e40*/  FMUL R22, R28, R23 ;  /* 0x000000171c167220 */ /* 0x002fc60000400000 */
[----:B------:R-:W-:Y:S01]  /*0e50*/  FSETP.GT.AND P0, PT, R27, 8.50705917302346158658e+37, PT ;  /* 0x7e8000001b00780b */ /* 0x000fe20003f04000 */
[----:B------:R-:W-:Y:S02]  /*0e60*/  FMUL R21, R21, 1.4426950216293334961 ;  /* 0x3fb8aa3b15157820 */ /* 0x000fe40000400000 */
[----:B------:R-:W-:Y:S01]  /*0e70*/  @P1 FMUL R25, R25, 0.25 ;  /* 0x3e80000019191820 */ /* 0x000fe20000400000 */
[----:B------:R-:W-:Y:S01]  /*0e80*/  FMUL R15, R15, R22 ;  /* 0x000000160f0f7220 */ /* 0x000fe20000400000 */
[----:B------:R-:W-:Y:S02]  /*0e90*/  FSEL R28, R20, 1, P1 ;  /* 0x3f800000141c7808 */ /* 0x000fe40000800000 */
[----:B------:R-:W-:Y:S01]  /*0ea0*/  FSETP.GEU.AND P2, PT, R21, -126, PT ;  /* 0xc2fc00001500780b */ /* 0x000fe20003f4e000 */
[----:B------:R0:W1:Y:S01]  /*0eb0*/  MUFU.RCP R23, R25 ;  /* 0x0000001900177308 */ /* 0x0000620000001000 */
[----:B------:R-:W-:-:S04]  /*0ec0*/  FSETP.GEU.AND P1, PT, R26, -126, PT ;  /* 0xc2fc00001a00780b */ /* 0x000fc80003f2e000 */
[----:B------:R-:W-:Y:S01]  /*0ed0*/  @P0 FMUL R27, R27, 0.25 ;  /* 0x3e8000001b1b0820 */ /* 0x000fe20000400000 */
[----:B0-----:R-:W-:-:S03]  /*0ee0*/  FSEL R25, R20, 1, P0 ;  /* 0x3f80000014197808 */ /* 0x001fc60000000000 */
[----:B------:R-:W0:Y:S03]  /*0ef0*/  MUFU.RCP R22, R27 ;  /* 0x0000001b00167308 */ /* 0x000e260000001000 */
[----:B------:R-:W-:Y:S02]  /*0f00*/  @!P2 FMUL R21, R21, 0.5 ;  /* 0x3f0000001515a820 */ /* 0x000fe40000400000 */
[----:B------:R-:W-:Y:S01]  /*0f10*/  @!P1 FMUL R26, R26, 0.5 ;  /* 0x3f0000001a1a9820 */ /* 0x000fe20000400000 */
[----:B-1----:R-:W-:Y:S02]  /*0f20*/  FMUL R23, R23, R28 ;  /* 0x0000001c17177220 */ /* 0x002fe40000400000 */
[----:B------:R-:W1:Y:S02]  /*0f30*/  MUFU.EX2 R28, R21 ;  /* 0x00000015001c7308 */ /* 0x000e640000000800 */
[----:B------:R-:W-:Y:S01]  /*0f40*/  FMUL R4, R4, R23 ;  /* 0x0000001704047220 */ /* 0x000fe20000400000 */
[----:B------:R-:W-:-:S04]  /*0f50*/  FADD R23, RZ, -R9 ;  /* 0x80000009ff177221 */ /* 0x000fc80000000000 */
[----:B------:R-:W-:Y:S01]  /*0f60*/  FMUL R23, R23, 1.4426950216293334961 ;  /* 0x3fb8aa3b17177820 */ /* 0x000fe20000400000 */
[----:B0-----:R-:W-:Y:S01]  /*0f70*/  FMUL R22, R22, R25 ;  /* 0x0000001916167220 */ /* 0x001fe20000400000 */
[----:B------:R-:W-:-:S03]  /*0f80*/  FADD R25, RZ, -R8 ;  /* 0x80000008ff197221 */ /* 0x000fc60000000000 */
[----:B------:R-:W-:Y:S01]  /*0f90*/  FMUL R5, R5, R22 ;  /* 0x0000001605057220 */ /* 0x000fe20000400000 */
[----:B------:R-:W-:Y:S02]  /*0fa0*/  FMUL R29, R25, 1.4426950216293334961 ;  /* 0x3fb8aa3b191d7820 */ /* 0x000fe40000400000 */
[----:B------:R0:W2:Y:S01]  /*0fb0*/  MUFU.EX2 R25, R26 ;  /* 0x0000001a00197308 */ /* 0x0000a20000000800 */
[----:B-1----:R-:W-:Y:S02]  /*0fc0*/  @!P2 FMUL R28, R28, R28 ;  /* 0x0000001c1c1ca220 */ /* 0x002fe40000400000 */
[----:B------:R-:W-:Y:S02]  /*0fd0*/  FSETP.GEU.AND P3, PT, R29, -126, PT ;  /* 0xc2fc00001d00780b */ /* 0x000fe40003f6e000 */
[----:B------:R-:W-:-:S05]  /*0fe0*/  FADD R27, R28, 1 ;  /* 0x3f8000001c1b7421 */ /* 0x000fca0000000000 */
[----:B------:R-:W-:-:S04]  /*0ff0*/  FSETP.GT.AND P2, PT, R27, 8.50705917302346158658e+37, PT ;  /* 0x7e8000001b00780b */ /* 0x000fc80003f44000 */
[----:B0-----:R-:W-:Y:S01]  /*1000*/  FSEL R26, R20, 1, P2 ;  /* 0x3f800000141a7808 */ /* 0x001fe20001000000 */
[----:B--2---:R-:W-:Y:S01]  /*1010*/  @!P1 FMUL R25, R25, R25 ;  /* 0x0000001919199220 */ /* 0x004fe20000400000 */
[----:B------:R-:W-:-:S03]  /*1020*/  @!P3 FMUL R29, R29, 0.5 ;  /* 0x3f0000001d1db820 */ /* 0x000fc60000400000 */
[----:B------:R-:W-:Y:S01]  /*1030*/  FADD R25, R25, 1 ;  /* 0x3f80000019197421 */ /* 0x000fe20000000000 */
[----:B------:R-:W0:Y:S03]  /*1040*/  MUFU.EX2 R21, R29 ;  /* 0x0000001d00157308 */ /* 0x000e260000000800 */
[----:B------:R-:W-:Y:S01]  /*1050*/  @P2 FMUL R27, R27, 0.25 ;  /* 0x3e8000001b1b2820 */ /* 0x000fe20000400000 */
[----:B------:R-:W-:-:S05]  /*1060*/  FSETP.GT.AND P0, PT, R25, 8.50705917302346158658e+37, PT ;  /* 0x7e8000001900780b */ /* 0x000fca0003f04000 */
[----:B------:R-:W1:Y:S01]  /*1070*/  MUFU.RCP R27, R27 ;  /* 0x0000001b001b7308 */ /* 0x000e620000001000 */
[----:B0-----:R-:W-:Y:S01]  /*1080*/  @!P3 FMUL R21, R21, R21 ;  /* 0x000000151515b220 */ /* 0x001fe20000400000 */
[----:B------:R-:W-:-:S06]  /*1090*/  FSETP.GEU.AND P3, PT, R23, -126, PT ;  /* 0xc2fc00001700780b */ /* 0x000fcc0003f6e000 */
[----:B------:R-:W-:Y:S01]  /*10a0*/  @P0 FMUL R25, R25, 0.25 ;  /* 0x3e80000019190820 */ /* 0x000fe20000400000 */
[----:B------:R-:W-:-:S05]  /*10b0*/  FADD R22, R21, 1 ;  /* 0x3f80000015167421 */ /* 0x000fca0000000000 */
[----:B------:R-:W0:Y:S01]  /*10c0*/  MUFU.RCP R25, R25 ;  /* 0x0000001900197308 */ /* 0x000e220000001000 */
[----:B------:R-:W-:Y:S01]  /*10d0*/  FSETP.GT.AND P1, PT, R22, 8.50705917302346158658e+37, PT ;  /* 0x7e8000001600780b */ /* 0x000fe20003f24000 */
[----:B-1----:R-:W-:Y:S01]  /*10e0*/  FMUL R21, R27, R26 ;  /* 0x0000001a1b157220 */ /* 0x002fe20000400000 */
[C---:B------:R-:W-:Y:S02]  /*10f0*/  FSEL R26, R20.reuse, 1, P0 ;  /* 0x3f800000141a7808 */ /* 0x040fe40000000000 */
[----:B------:R-:W-:Y:S01]  /*1100*/  FSEL R28, R20, 1, P1 ;  /* 0x3f800000141c7808 */ /* 0x000fe20000800000 */
[----:B------:R-:W-:Y:S01]  /*1110*/  FMUL R6, R6, R21 ;  /* 0x0000001506067220 */ /* 0x000fe20000400000 */
[----:B------:R-:W-:Y:S01]  /*1120*/  FADD R21, RZ, -R10 ;  /* 0x8000000aff157221 */ /* 0x000fe20000000000 */
[----:B------:R-:W-:-:S03]  /*1130*/  @!P3 FMUL R23, R23, 0.5 ;  /* 0x3f0000001717b820 */ /* 0x000fc60000400000 */
[----:B------:R-:W-:-:S03]  /*1140*/  FMUL R21, R21, 1.4426950216293334961 ;  /* 0x3fb8aa3b15157820 */ /* 0x000fc60000400000 */
[----:B------:R-:W-:Y:S01]  /*1150*/  @P1 FMUL R22, R22, 0.25 ;  /* 0x3e80000016161820 */ /* 0x000fe20000400000 */
[----:B0-----:R-:W-:Y:S01]  /*1160*/  FMUL R26, R25, R26 ;  /* 0x0000001a191a7220 */ /* 0x001fe20000400000 */
[----:B------:R-:W-:Y:S01]  /*1170*/  FADD R25, RZ, -R11 ;  /* 0x8000000bff197221 */ /* 0x000fe20000000000 */
[----:B------:R-:W-:Y:S01]  /*1180*/  FSETP.GEU.AND P2, PT, R21, -126, PT ;  /* 0xc2fc00001500780b */ /* 0x000fe20003f4e000 */
[----:B------:R0:W1:Y:S01]  /*1190*/  MUFU.RCP R27, R22 ;  /* 0x00000016001b7308 */ /* 0x0000620000001000 */
[----:B------:R-:W-:Y:S01]  /*11a0*/  FMUL R7, R7, R26 ;  /* 0x0000001a07077220 */ /* 0x000fe20000400000 */
[----:B------:R-:W-:-:S05]  /*11b0*/  FMUL R25, R25, 1.4426950216293334961 ;  /* 0x3fb8aa3b19197820 */ /* 0x000fca0000400000 */
[----:B------:R-:W-:Y:S01]  /*11c0*/  FSETP.GEU.AND P0, PT, R25, -126, PT ;  /* 0xc2fc00001900780b */ /* 0x000fe20003f0e000 */
[----:B------:R-:W2:Y:S01]  /*11d0*/  MUFU.EX2 R26, R23 ;  /* 0x00000017001a7308 */ /* 0x000ea20000000800 */
[----:B0-----:R-:W-:-:S03]  /*11e0*/  FADD R22, RZ, -R16 ;  /* 0x80000010ff167221 */ /* 0x001fc60000000000 */
[----:B------:R-:W-:Y:S01]  /*11f0*/  @!P2 FMUL R21, R21, 0.5 ;  /* 0x3f0000001515a820 */ /* 0x000fe20000400000 */
[----:B------:R-:W-:Y:S01]  /*1200*/  FMUL R29, R22, 1.4426950216293334961 ;  /* 0x3fb8aa3b161d7820 */ /* 0x000fe20000400000 */
[----:B-1----:R-:W-:Y:S02]  /*1210*/  FMUL R27, R27, R28 ;  /* 0x0000001c1b1b7220 */ /* 0x002fe40000400000 */
[----:B------:R-:W0:Y:S02]  /*1220*/  MUFU.EX2 R28, R21 ;  /* 0x00000015001c7308 */ /* 0x000e240000000800 */
[----:B------:R-:W-:Y:S01]  /*1230*/  FSETP.GEU.AND P1, PT, R29, -126, PT ;  /* 0xc2fc00001d00780b */ /* 0x000fe20003f2e000 */
[----:B------:R-:W-:Y:S01]  /*1240*/  FMUL R8, R8, R27 ;  /* 0x0000001b08087220 */ /* 0x000fe20000400000 */
[----:B------:R-:W-:Y:S01]  /*1250*/  @!P0 FMUL R25, R25, 0.5 ;  /* 0x3f00000019198820 */ /* 0x000fe20000400000 */
[----:B--2---:R-:W-:-:S04]  /*1260*/  @!P3 FMUL R26, R26, R26 ;  /* 0x0000001a1a1ab220 */ /* 0x004fc80000400000 */
[----:B------:R-:W-:Y:S02]  /*1270*/  FADD R22, R26, 1 ;  /* 0x3f8000001a167421 */ /* 0x000fe40000000000 */
[----:B------:R1:W2:Y:S04]  /*1280*/  MUFU.EX2 R26, R25 ;  /* 0x00000019001a7308 */ /* 0x0002a80000000800 */
[----:B------:R-:W-:Y:S01]  /*1290*/  @!P1 FMUL R29, R29, 0.5 ;  /* 0x3f0000001d1d9820 */ /* 0x000fe20000400000 */
[----:B------:R-:W-:Y:S01]  /*12a0*/  FSETP.GT.AND P3, PT, R22, 8.50705917302346158658e+37, PT ;  /* 0x7e8000001600780b */ /* 0x000fe20003f64000 */
[----:B0-----:R-:W-:-:S04]  /*12b0*/  @!P2 FMUL R28, R28, R28 ;  /* 0x0000001c1c1ca220 */ /* 0x001fc80000400000 */
[----:B------:R-:W-:Y:S01]  /*12c0*/  FADD R23, R28, 1 ;  /* 0x3f8000001c177421 */ /* 0x000fe20000000000 */
[----:B------:R-:W0:Y:S01]  /*12d0*/  MUFU.EX2 R21, R29 ;  /* 0x0000001d00157308 */ /* 0x000e220000000800 */
[----:B-1----:R-:W-:-:S03]  /*12e0*/  FSEL R25, R20, 1, P3 ;  /* 0x3f80000014197808 */ /* 0x002fc60001800000 */
[----:B------:R-:W-:Y:S01]  /*12f0*/  FSETP.GT.AND P2, PT, R23, 8.50705917302346158658e+37, PT ;  /* 0x7e8000001700780b */ /* 0x000fe20003f44000 */
[----:B--2---:R-:W-:Y:S02]  /*1300*/  @!P0 FMUL R26, R26, R26 ;  /* 0x0000001a1a1a8220 */ /* 0x004fe40000400000 */
[----:B------:R-:W-:Y:S01]  /*1310*/  @P3 FMUL R22, R22, 0.25 ;  /* 0x3e80000016163820 */ /* 0x000fe20000400000 */
[----:B------:R-:W-:Y:S01]  /*1320*/  FSEL R30, R20, 1, P2 ;  /* 0x3f800000141e7808 */ /* 0x000fe20001000000 */
[----:B------:R-:W-:-:S04]  /*1330*/  FADD R26, R26, 1 ;  /* 0x3f8000001a1a7421 */ /* 0x000fc80000000000 */
[----:B------:R-:W1:Y:S01]  /*1340*/  MUFU.RCP R22, R22 ;  /* 0x0000001600167308 */ /* 0x000e620000001000 */
[----:B------:R-:W-:Y:S01]  /*1350*/  FSETP.GT.AND P0, PT, R26, 8.50705917302346158658e+37, PT ;  /* 0x7e8000001a00780b */ /* 0x000fe20003f04000 */
[----:B0-----:R-:W-:Y:S02]  /*1360*/  @!P1 FMUL R21, R21, R21 ;  /* 0x0000001515159220 */ /* 0x001fe40000400000 */
[----:B------:R-:W-:-:S06]  /*1370*/  @P2 FMUL R23, R23, 0.25 ;  /* 0x3e80000017172820 */ /* 0x000fcc0000400000 */
[----:B------:R-:W0:Y:S04]  /*1380*/  MUFU.RCP R23, R23 ;  /* 0x0000001700177308 */ /* 0x000e280000001000 */
[----:B------:R-:W-:Y:S01]  /*1390*/  @P0 FMUL R26, R26, 0.25 ;  /* 0x3e8000001a1a0820 */ /* 0x000fe20000400000 */
[----:B-1----:R-:W-:Y:S01]  /*13a0*/  FMUL R28, R22, R25 ;  /* 0x00000019161c7220 */ /* 0x002fe20000400000 */
[----:B------:R-:W-:Y:S01]  /*13b0*/  FADD R22, R21, 1 ;  /* 0x3f80000015167421 */ /* 0x000fe20000000000 */
[----:B------:R-:W-:Y:S02]  /*13c0*/  FSEL R21, R20, 1, P0 ;  /* 0x3f80000014157808 */ /* 0x000fe40000000000 */
[----:B------:R-:W-:Y:S01]  /*13d0*/  FMUL R9, R9, R28 ;  /* 0x0000001c09097220 */ /* 0x000fe20000400000 */
[----:B------:R-:W1:Y:S01]  /*13e0*/  MUFU.RCP R26, R26 ;  /* 0x0000001a001a7308 */ /* 0x000e620000001000 */
[----:B------:R-:W-:Y:S01]  /*13f0*/  FSETP.GT.AND P1, PT, R22, 8.50705917302346158658e+37, PT ;  /* 0x7e8000001600780b */ /* 0x000fe20003f24000 */
[----:B0-----:R-:W-:Y:S01]  /*1400*/  FMUL R25, R23, R30 ;  /* 0x0000001e17197220 */ /* 0x001fe20000400000 */
[----:B------:R-:W-:-:S03]  /*1410*/  FADD R23, RZ, -R12 ;  /* 0x8000000cff177221 */ /* 0x000fc60000000000 */
[----:B------:R-:W-:Y:S01]  /*1420*/  FMUL R10, R10, R25 ;  /* 0x000000190a0a7220 */ /* 0x000fe20000400000 */
[----:B------:R-:W-:Y:S01]  /*1430*/  FADD R25, RZ, -R17 ;  /* 0x80000011ff197221 */ /* 0x000fe20000000000 */
[----:B------:R-:W-:-:S03]  /*1440*/  FMUL R23, R23, 1.4426950216293334961 ;  /* 0x3fb8aa3b17177820 */ /* 0x000fc60000400000 */
[----:B------:R-:W-:-:S03]  /*1450*/  FMUL R25, R25, 1.4426950216293334961 ;  /* 0x3fb8aa3b19197820 */ /* 0x000fc60000400000 */
[----:B------:R-:W-:Y:S01]  /*1460*/  @P1 FMUL R22, R22, 0.25 ;  /* 0x3e80000016161820 */ /* 0x000fe20000400000 */
[----:B-1----:R-:W-:Y:S01]  /*1470*/  FMUL R28, R26, R21 ;  /* 0x000000151a1c7220 */ /* 0x002fe20000400000 */
[----:B------:R-:W-:Y:S01]  /*1480*/  FADD R21, RZ, -R18 ;  /* 0x80000012ff157221 */ /* 0x000fe20000000000 */
[----:B------:R-:W-:Y:S02]  /*1490*/  FSETP.GEU.AND P0, PT, R23, -126, PT ;  /* 0xc2fc00001700780b */ /* 0x000fe40003f0e000 */
[----:B------:R-:W-:Y:S01]  /*14a0*/  FSETP.GEU.AND P3, PT, R25, -126, PT ;  /* 0xc2fc00001900780b */ /* 0x000fe20003f6e000 */
[----:B------:R-:W-:Y:S01]  /*14b0*/  FMUL R26, R21, 1.4426950216293334961 ;  /* 0x3fb8aa3b151a7820 */ /* 0x000fe20000400000 */
[----:B------:R-:W-:Y:S01]  /*14c0*/  FMUL R11, R11, R28 ;  /* 0x0000001c0b0b7220 */ /* 0x000fe20000400000 */
[----:B------:R-:W0:Y:S01]  /*14d0*/  MUFU.RCP R21, R22 ;  /* 0x0000001600157308 */ /* 0x000e220000001000 */
[----:B------:R-:W-:Y:S02]  /*14e0*/  FSEL R28, R20, 1, P1 ;  /* 0x3f800000141c7808 */ /* 0x000fe40000800000 */
[----:B------:R-:W-:-:S05]  /*14f0*/  FSETP.GEU.AND P2, PT, R26, -126, PT ;  /* 0xc2fc00001a00780b */ /* 0x000fca0003f4e000 */
[----:B------:R-:W-:Y:S02]  /*1500*/  @!P0 FMUL R23, R23, 0.5 ;  /* 0x3f00000017178820 */ /* 0x000fe40000400000 */
[----:B------:R-:W-:-:S04]  /*1510*/  @!P3 FMUL R25, R25, 0.5 ;  /* 0x3f0000001919b820 */ /* 0x000fc80000400000 */
[----:B------:R-:W1:Y:S01]  /*1520*/  MUFU.EX2 R27, R25 ;  /* 0x00000019001b7308 */ /* 0x000e620000000800 */
[----:B0-----:R-:W-:Y:S01]  /*1530*/  FMUL R21, R21, R28 ;  /* 0x0000001c15157220 */ /* 0x001fe20000400000 */
[----:B------:R-:W-:Y:S01]  /*1540*/  FADD R28, RZ, -R19 ;  /* 0x80000013ff1c7221 */ /* 0x000fe20000000000 */
[----:B------:R-:W-:Y:S02]  /*1550*/  @!P2 FMUL R26, R26, 0.5 ;  /* 0x3f0000001a1aa820 */ /* 0x000fe40000400000 */
[----:B------:R-:W-:Y:S01]  /*1560*/  FMUL R16, R16, R21 ;  /* 0x0000001510107220 */ /* 0x000fe20000400000 */
[----:B------:R-:W-:Y:S02]  /*1570*/  FMUL R22, R28, 1.4426950216293334961 ;  /* 0x3fb8aa3b1c167820 */ /* 0x000fe40000400000 */
[----:B------:R-:W0:Y:S03]  /*1580*/  MUFU.EX2 R28, R23 ;  /* 0x00000017001c7308 */ /* 0x000e260000000800 */
[----:B------:R-:W-:Y:S01]  /*1590*/  FSETP.GEU.AND P1, PT, R22, -126, PT ;  /* 0xc2fc00001600780b */ /* 0x000fe20003f2e000 */
[----:B-1----:R-:W-:-:S04]  /*15a0*/  @!P3 FMUL R27, R27, R27 ;  /* 0x0000001b1b1bb220 */ /* 0x002fc80000400000 */
[----:B------:R-:W1:Y:S01]  /*15b0*/  MUFU.EX2 R29, R26 ;  /* 0x0000001a001d7308 */ /* 0x000e620000000800 */
[----:B------:R-:W-:Y:S01]  /*15c0*/  FADD R27, R27, 1 ;  /* 0x3f8000001b1b7421 */ /* 0x000fe20000000000 */
[----:B0-----:R-:W-:-:S06]  /*15d0*/  @!P0 FMUL R28, R28, R28 ;  /* 0x0000001c1c1c8220 */ /* 0x001fcc0000400000 */
[----:B------:R-:W-:Y:S01]  /*15e0*/  @!P1 FMUL R22, R22, 0.5 ;  /* 0x3f00000016169820 */ /* 0x000fe20000400000 */
[----:B------:R-:W-:-:S05]  /*15f0*/  FADD R25, R28, 1 ;  /* 0x3f8000001c197421 */ /* 0x000fca0000000000 */
[----:B------:R-:W0:Y:S01]  /*1600*/  MUFU.EX2 R22, R22 ;  /* 0x0000001600167308 */ /* 0x000e220000000800 */
[----:B-1----:R-:W-:Y:S01]  /*1610*/  @!P2 FMUL R29, R29, R29 ;  /* 0x0000001d1d1da220 */ /* 0x002fe20000400000 */
[----:B------:R-:W-:Y:S02]  /*1620*/  FSETP.GT.AND P2, PT, R27, 8.50705917302346158658e+37, PT ;  /* 0x7e8000001b00780b */ /* 0x000fe40003f44000 */
[----:B------:R-:W-:Y:S01]  /*1630*/  FSETP.GT.AND P0, PT, R25, 8.50705917302346158658e+37, PT ;  /* 0x7e8000001900780b */ /* 0x000fe20003f04000 */
[----:B------:R-:W-:Y:S01]  /*1640*/  FADD R29, R29, 1 ;  /* 0x3f8000001d1d7421 */ /* 0x000fe20000000000 */
[----:B------:R-:W-:-:S04]  /*1650*/  FSEL R21, R20, 1, P2 ;  /* 0x3f80000014157808 */ /* 0x000fc80001000000 */
[----:B------:R-:W-:-:S04]  /*1660*/  FSETP.GT.AND P3, PT, R29, 8.50705917302346158658e+37, PT ;  /* 0x7e8000001d00780b */ /* 0x000fc80003f64000 */
[----:B------:R-:W-:Y:S01]  /*1670*/  FSEL R28, R20, 1, P3 ;  /* 0x3f800000141c7808 */ /* 0x000fe20001800000 */
[----:B------:R-:W-:Y:S01]  /*1680*/  @P2 FMUL R27, R27, 0.25 ;  /* 0x3e8000001b1b2820 */ /* 0x000fe20000400000 */
[----:B0-----:R-:W-:Y:S01]  /*1690*/  @!P1 FMUL R22, R22, R22 ;  /* 0x0000001616169220 */ /* 0x001fe20000400000 */
[----:B------:R-:W-:Y:S02]  /*16a0*/  @P0 FMUL R25, R25, 0.25 ;  /* 0x3e80000019190820 */ /* 0x000fe40000400000 */
[----:B------:R0:W1:Y:S04]  /*16b0*/  MUFU.RCP R26, R27 ;  /* 0x0000001b001a7308 */ /* 0x0000680000001000 */
[----:B------:R-:W-:-:S04]  /*16c0*/  @P3 FMUL R29, R29, 0.25 ;  /* 0x3e8000001d1d3820 */ /* 0x000fc80000400000 */
[----:B------:R-:W2:Y:S01]  /*16d0*/  MUFU.RCP R23, R29 ;  /* 0x0000001d00177308 */ /* 0x000ea20000001000 */
[----:B0-----:R-:W-:Y:S01]  /*16e0*/  FADD R27, R22, 1 ;  /* 0x3f800000161b7421 */ /* 0x001fe20000000000 */
[----:B------:R-:W-:-:S04]  /*16f0*/  FSEL R22, R20, 1, P0 ;  /* 0x3f80000014167808 */ /* 0x000fc80000000000 */
[----:B------:R-:W-:Y:S01]  /*1700*/  FSETP.GT.AND P0, PT, R27, 8.50705917302346158658e+37, PT ;  /* 0x7e8000001b00780b */ /* 0x000fe20003f04000 */
[----:B-1----:R-:W-:Y:S01]  /*1710*/  FMUL R26, R26, R21 ;  /* 0x000000151a1a7220 */ /* 0x002fe20000400000 */
[----:B------:R-:W0:Y:S02]  /*1720*/  MUFU.RCP R25, R25 ;  /* 0x0000001900197308 */ /* 0x000e240000001000 */
[----:B------:R-:W-:Y:S01]  /*1730*/  FSEL R20, R20, 1, P0 ;  /* 0x3f80000014147808 */ /* 0x000fe20000000000 */
[----:B------:R-:W-:Y:S01]  /*1740*/  FMUL R17, R17, R26 ;  /* 0x0000001a11117220 */ /* 0x000fe20000400000 */
[----:B------:R-:W-:Y:S01]  /*1750*/  LOP3.LUT R26, R2, 0x800, RZ, 0xfc, !PT ;  /* 0x00000800021a7812 */ /* 0x000fe200078efcff */
[----:B--2---:R-:W-:-:S03]  /*1760*/  FMUL R21, R23, R28 ;  /* 0x0000001c17157220 */ /* 0x004fc60000400000 */
[----:B------:R-:W-:-:S03]  /*1770*/  LOP3.LUT R26, R26, 0xbf0, RZ, 0xc0, !PT ;  /* 0x00000bf01a1a7812 */ /* 0x000fc600078ec0ff */
[----:B------:R-:W-:Y:S01]  /*1780*/  @P0 FMUL R27, R27, 0.25 ;  /* 0x3e8000001b1b0820 */ /* 0x000fe20000400000 */
[----:B------:R-:W-:Y:S01]  /*1790*/  FMUL R18, R18, R21 ;  /* 0x0000001512127220 */ /* 0x000fe20000400000 */
[----:B------:R-:W-:Y:S01]  /*17a0*/  ISETP.GE.AND P0, PT, R24, 0x100, PT ;  /* 0x000001001800780c */ /* 0x000fe20003f06270 */
[----:B0-----:R-:W-:Y:S02]  /*17b0*/  FMUL R23, R25, R22 ;  /* 0x0000001619177220 */ /* 0x001fe40000400000 */
[----:B------:R-:W0:Y:S01]  /*17c0*/  S2R R22, SR_TID.X ;  /* 0x0000000000167919 */ /* 0x000e220000002100 */
[----:B------:R-:W1:Y:S01]  /*17d0*/  MUFU.RCP R27, R27 ;  /* 0x0000001b001b7308 */ /* 0x000e620000001000 */
[----:B------:R-:W-:Y:S01]  /*17e0*/  FMUL R12, R12, R23 ;  /* 0x000000170c0c7220 */ /* 0x000fe20000400000 */
[----:B------:R-:W-:-:S04]  /*17f0*/  LOP3.LUT R23, R2, 0x400, RZ, 0xfc, !PT ;  /* 0x0000040002177812 */ /* 0x000fc800078efcff */
[----:B------:R-:W-:-:S04]  /*1800*/  LOP3.LUT R23, R23, 0x7f0, RZ, 0xc0, !PT ;  /* 0x000007f017177812 */ /* 0x000fc800078ec0ff */
[----:B------:R-:W-:Y:S01]  /*1810*/  IADD3 R23, R23, UR4, RZ ;  /* 0x0000000417177c10 */ /* 0x000fe2000fffe0ff */
[----:B-1----:R-:W-:Y:S01]  /*1820*/  FMUL R20, R27, R20 ;  /* 0x000000141b147220 */ /* 0x002fe20000400000 */
[----:B------:R-:W-:-:S03]  /*1830*/  SHF.R.S32.HI R27, RZ, 0x1f, R24 ;  /* 0x0000001fff1b7819 */ /* 0x000fc60000011418 */
[----:B------:R-:W-:Y:S01]  /*1840*/  FMUL R19, R19, R20 ;  /* 0x0000001413137220 */ /* 0x000fe20000400000 */
[----:B------:R-:W-:Y:S02]  /*1850*/  LEA.HI R27, R27, R24, RZ, 0x6 ;  /* 0x000000181b1b7211 */ /* 0x000fe400078f30ff */
[C---:B0-----:R-:W-:Y:S02]  /*1860*/  SHF.L.U32 R25, R22.reuse, 0x4, RZ ;  /* 0x0000000416197819 */ /* 0x041fe400000006ff */
[----:B------:R-:W-:Y:S02]  /*1870*/  LOP3.LUT R22, R22, 0xfc, RZ, 0xc0, !PT ;  /* 0x000000fc16167812 */ /* 0x000fe400078ec0ff */
[----:B------:R-:W-:Y:S02]  /*1880*/  LOP3.LUT R25, R25, 0xff0, RZ, 0xc0, !PT ;  /* 0x00000ff019197812 */ /* 0x000fe400078ec0ff */
[----:B------:R-:W-:Y:S02]  /*1890*/  LEA R21, R22, UR4, 0x2 ;  /* 0x0000000416157c11 */ /* 0x000fe4000f8e10ff */
[----:B------:R-:W-:-:S04]  /*18a0*/  IADD3 R28, R25, UR4, RZ ;  /* 0x00000004191c7c10 */ /* 0x000fc8000fffe0ff */
[----:B------:R-:W-:-:S05]  /*18b0*/  LEA R25, R25, R28, 0x2 ;  /* 0x0000001c19197211 */ /* 0x000fca00078e10ff */
[----:B------:R0:W-:Y:S04]  /*18c0*/  STS.128 [R25], R12 ;  /* 0x0000000c19007388 */ /* 0x0001e80000000c00 */
[----:B------:R1:W-:Y:S04]  /*18d0*/  STS.128 [R25+0x10], R4 ;  /* 0x0000100419007388 */ /* 0x0003e80000000c00 */
[----:B------:R2:W-:Y:S04]  /*18e0*/  STS.128 [R25+0x20], R8 ;  /* 0x0000200819007388 */ /* 0x0005e80000000c00 */
[----:B------:R3:W-:Y:S01]  /*18f0*/  STS.128 [R25+0x30], R16 ;  /* 0x0000301019007388 */ /* 0x0007e20000000c00 */
[----:B0-----:R-:W-:Y:S01]  /*1900*/  LEA R12, R2, R23, 0x2 ;  /* 0x00000017020c7211 */ /* 0x001fe200078e10ff */
[----:B------:R-:W-:Y:S01]  /*1910*/  BAR.SYNC.DEFER_BLOCKING 0x0 ;  /* 0x0000000000007b1d */ /* 0x000fe20000010000 */
[----:B-1----:R-:W-:-:S02]  /*1920*/  IADD3 R5, R26, UR4, RZ ;  /* 0x000000041a057c10 */ /* 0x002fc4000fffe0ff */
[C---:B------:R-:W-:Y:S02]  /*1930*/  LEA R4, R2.reuse, R21, 0x2 ;  /* 0x0000001502047211 */ /* 0x040fe400078e10ff */
[----:B------:R-:W-:-:S03]  /*1940*/  LEA R20, R2, R5, 0x2 ;  /* 0x0000000502147211 */ /* 0x000fc600078e10ff */
[----:B--2---:R-:W0:Y:S01]  /*1950*/  LDC.64 R8, c[0x0][0x238] ;  /* 0x00008e00ff087b82 */ /* 0x004e220000000a00 */
[C---:B------:R-:W-:Y:S02]  /*1960*/  SHF.L.U32 R10, R27.reuse, 0x8, RZ ;  /* 0x000000081b0a7819 */ /* 0x040fe400000006ff */
[----:B------:R-:W-:Y:S02]  /*1970*/  LOP3.LUT R27, R27, 0xffffffc0, RZ, 0xc0, !PT ;  /* 0xffffffc01b1b7812 */ /* 0x000fe400078ec0ff */
[----:B---3--:R-:W-:Y:S02]  /*1980*/  LOP3.LUT R17, R10, 0xffffc000, RZ, 0xc0, !PT ;  /* 0xffffc0000a117812 */ /* 0x008fe400078ec0ff */
[----:B------:R-:W-:Y:S02]  /*1990*/  PRMT R11, R0, 0x6540, R3 ;  /* 0x00006540000b7816 */ /* 0x000fe40000000003 */
[----:B------:R-:W-:Y:S02]  /*19a0*/  IADD3 R24, R17, R24, -R27 ;  /* 0x0000001811187210 */ /* 0x000fe40007ffe81b */
[----:B------:R-:W-:-:S02]  /*19b0*/  LOP3.LUT R19, R11, 0x40, RZ, 0xfc, !PT ;  /* 0x000000400b137812 */ /* 0x000fc400078efcff */
[C---:B------:R-:W-:Y:S02]  /*19c0*/  LOP3.LUT R17, R11.reuse, 0x80, RZ, 0xfc, !PT ;  /* 0x000000800b117812 */ /* 0x040fe400078efcff */
[C---:B------:R-:W-:Y:S01]  /*19d0*/  LOP3.LUT R3, R11.reuse, 0xc0, RZ, 0xfc, !PT ;  /* 0x000000c00b037812 */ /* 0x040fe200078efcff */
[----:B------:R-:W1:Y:S01]  /*19e0*/  LDS.128 R4, [R4] ;  /* 0x0000000004047984 */ /* 0x000e620000000c00 */
[----:B------:R-:W-:Y:S02]  /*19f0*/  ISETP.LT.AND P1, PT, R11, 0x100, !P0 ;  /* 0x000001000b00780c */ /* 0x000fe40004721270 */
[----:B------:R-:W-:Y:S01]  /*1a00*/  ISETP.LT.AND P2, PT, R19, 0x100, !P0 ;  /* 0x000001001300780c */ /* 0x000fe20004741270 */
[----:B------:R-:W2:Y:S01]  /*1a10*/  LDS.128 R12, [R12+0x1000] ;  /* 0x001000000c0c7984 */ /* 0x000ea20000000c00 */
[----:B------:R-:W-:Y:S02]  /*1a20*/  ISETP.LT.AND P3, PT, R17, 0x100, !P0 ;  /* 0x000001001100780c */ /* 0x000fe40004761270 */
[----:B------:R-:W-:Y:S01]  /*1a30*/  LEA R11, R11, R24, 0x6 ;  /* 0x000000180b0b7211 */ /* 0x000fe200078e30ff */
[----:B------:R-:W3:Y:S01]  /*1a40*/  LDS.128 R20, [R20+0x2000] ;  /* 0x0020000014147984 */ /* 0x000ee20000000c00 */
[----:B------:R-:W-:-:S02]  /*1a50*/  ISETP.LT.AND P0, PT, R3, 0x100, !P0 ;  /* 0x000001000300780c */ /* 0x000fc40004701270 */
[-C--:B------:R-:W-:Y:S01]  /*1a60*/  LEA R19, R19, R24.reuse, 0x6 ;  /* 0x0000001813137211 */ /* 0x080fe200078e30ff */
[--C-:B0-----:R-:W-:Y:S01]  /*1a70*/  IMAD.WIDE R10, R11, 0x4, R8.reuse ;  /* 0x000000040b0a7825 */ /* 0x101fe200078e0208 */
[----:B------:R-:W-:Y:S02]  /*1a80*/  LEA R25, R17, R24, 0x6 ;  /* 0x0000001811197211 */ /* 0x000fe400078e30ff */
[----:B------:R-:W-:Y:S01]  /*1a90*/  LOP3.LUT R0, R2, 0xc00, RZ, 0xfc, !PT ;  /* 0x00000c0002007812 */ /* 0x000fe200078efcff */
[----:B------:R-:W-:-:S03]  /*1aa0*/  IMAD.WIDE R16, R19, 0x4, R8 ;  /* 0x0000000413107825 */ /* 0x000fc600078e0208 */
[----:B------:R-:W-:Y:S01]  /*1ab0*/  LOP3.LUT R0, R0, 0xff0, RZ, 0xc0, !PT ;  /* 0x00000ff000007812 */ /* 0x000fe200078ec0ff */
[----:B------:R-:W-:-:S03]  /*1ac0*/  IMAD.WIDE R18, R25, 0x4, R8 ;  /* 0x0000000419127825 */ /* 0x000fc600078e0208 */
[----:B------:R-:W-:-:S04]  /*1ad0*/  IADD3 R27, R0, UR4, RZ ;  /* 0x00000004001b7c10 */ /* 0x000fc8000fffe0ff */
[----:B------:R-:W-:Y:S01]  /*1ae0*/  LEA R27, R2, R27, 0x2 ;  /* 0x0000001b021b7211 */ /* 0x000fe200078e10ff */
[----:B-1----:R0:W-:Y:S04]  /*1af0*/  @P1 STG.E.128 desc[UR6][R10.64], R4 ;  /* 0x000000040a001986 */ /* 0x0021e8000c101d06 */
[----:B--2---:R0:W-:Y:S04]  /*1b00*/  @P2 STG.E.128 desc[UR6][R16.64], R12 ;  /* 0x0000000c10002986 */ /* 0x0041e8000c101d06 */
[----:B---3--:R0:W-:Y:S02]  /*1b10*/  @P3 STG.E.128 desc[UR6][R18.64], R20 ;  /* 0x0000001412003986 */ /* 0x0081e4000c101d06 */
[----:B0-----:R-:W-:Y:S05]  /*1b20*/  @!P0 EXIT ;  /* 0x000000000000894d */ /* 0x001fea0003800000 */
[----:B0-----:R-:W0:Y:S01]  /*1b30*/  LDS.128 R4, [R27+0x3000] ;  /* 0x003000001b047984 */ /* 0x001e220000000c00 */
[----:B------:R-:W-:-:S05]  /*1b40*/  LEA R3, R3, R24, 0x6 ;  /* 0x0000001803037211 */ /* 0x000fca00078e30ff */
[----:B------:R-:W-:-:S05]  /*1b50*/  IMAD.WIDE R8, R3, 0x4, R8 ;  /* 0x0000000403087825 */ /* 0x000fca00078e0208 */
[----:B0-----:R-:W-:Y:S01]  /*1b60*/  STG.E.128 desc[UR6][R8.64], R4 ;  /* 0x0000000408007986 */ /* 0x001fe2000c101d06 */
[----:B------:R-:W-:Y:S05]  /*1b70*/  EXIT ;  /* 0x000000000000794d */ /* 0x000fea0003800000 */
.L_x_0:
[----:B------:R-:W-:-:S00]  /*1b80*/  BRA `(.L_x_0) ;  /* 0xfffffffc00fc7947 */ /* 0x000fc0000383ffff */
[----:B------:R-:W-:-:S00]  /*1b90*/  NOP ;  /* 0x0000000000007918 */ /* 0x000fc00000000000 */
        /* <DEDUP_REMOVED lines=14> */
.L_x_1:


//--------------------- .nv.global.init           --------------------------
	.section	.nv.global.init,"aw",@progbits
.nv.global.init:
	.type		_$_str,@object
	.size		_$_str,(_$_str_$_2 - _$_str)
_$_str:
        /*0000*/ 	.byte	0x5f, 0x5f, 0x43, 0x55, 0x44, 0x41, 0x5f, 0x46, 0x54, 0x5a, 0x00
	.type		_$_str_$_2,@object
	.size		_$_str_$_2,(.L_1 - _$_str_$_2)
_$_str_$_2:
        /*000b*/ 	.byte	0x5f, 0x5f, 0x43, 0x55, 0x44, 0x41, 0x5f, 0x50, 0x52, 0x45, 0x43, 0x5f, 0x53, 0x51, 0x52, 0x54
        /*001b*/ 	.byte	0x00
.L_1:


//--------------------- .nv.shared.triton_poi_fused__native_batch_norm_legit_no_training_silu_32 --------------------------
	.section	.nv.shared.triton_poi_fused__native_batch_norm_legit_no_training_silu_32,"aw",@nobits
	.sectionflags	@""
	.align	16
	.zero		1024


//--------------------- .nv.constant0.triton_poi_fused__native_batch_norm_legit_no_training_silu_32 --------------------------
	.section	.nv.constant0.triton_poi_fused__native_batch_norm_legit_no_training_silu_32,"a",@progbits
	.sectionflags	@""
	.align	4
.nv.constant0.triton_poi_fused__native_batch_norm_legit_no_training_silu_32:
	.zero		584
